//
// Generated by NVIDIA NVVM Compiler
//
// Compiler Build ID: CL-36424714
// Cuda compilation tools, release 13.0, V13.0.88
// Based on NVVM 20.0.0
//

.version 9.0
.target sm_100
.address_size 64

	// .globl	_Z15Vector_AdditionPKiS0_Pi

.visible .entry _Z15Vector_AdditionPKiS0_Pi(
	.param .u64 .ptr .align 1 _Z15Vector_AdditionPKiS0_Pi_param_0,
	.param .u64 .ptr .align 1 _Z15Vector_AdditionPKiS0_Pi_param_1,
	.param .u64 .ptr .align 1 _Z15Vector_AdditionPKiS0_Pi_param_2
)
{
	.reg .pred 	%p<2>;
	.reg .b32 	%r<8>;
	.reg .b64 	%rd<11>;

	ld.param.u64 	%rd1, [_Z15Vector_AdditionPKiS0_Pi_param_0];
	ld.param.u64 	%rd2, [_Z15Vector_AdditionPKiS0_Pi_param_1];
	ld.param.u64 	%rd3, [_Z15Vector_AdditionPKiS0_Pi_param_2];
	mov.u32 	%r2, %ctaid.x;
	mov.u32 	%r3, %ntid.x;
	mov.u32 	%r4, %tid.x;
	mad.lo.s32 	%r1, %r2, %r3, %r4;
	setp.gt.u32 	%p1, %r1, 10239;
	@%p1 bra 	$L__BB0_2;
	cvta.to.global.u64 	%rd4, %rd1;
	cvta.to.global.u64 	%rd5, %rd2;
	cvta.to.global.u64 	%rd6, %rd3;
	mul.wide.u32 	%rd7, %r1, 4;
	add.s64 	%rd8, %rd4, %rd7;
	ld.global.u32 	%r5, [%rd8];
	add.s64 	%rd9, %rd5, %rd7;
	ld.global.u32 	%r6, [%rd9];
	add.s32 	%r7, %r6, %r5;
	add.s64 	%rd10, %rd6, %rd7;
	st.global.u32 	[%rd10], %r7;
$L__BB0_2:
	ret;

}


// ===== COMPILED SASS (sm_100) =====

	.target	sm_100

	.elftype	@"ET_EXEC"


//--------------------- .note.nv.tkinfo           --------------------------
	.section	.note.nv.tkinfo,"",@"SHT_NOTE"
	.sectionflags	@"SHF_NOTE_NV_TKINFO"
	.tkinfo
        /*0018*/ 	.word	0x00000002
        /*0030*/ 	.string	""
        /*0030*/ 	.string	"ptxas"
        /*0030*/ 	.string	"Cuda compilation tools, release 13.0, V13.0.88"
        /*0030*/ 	.string	"Build cuda_13.0.r13.0/compiler.36424714_0"
        /*0030*/ 	.string	"-arch sm_100 -m 64 "



//--------------------- .note.nv.cuinfo           --------------------------
	.section	.note.nv.cuinfo,"",@"SHT_NOTE"
	.sectionflags	@"SHF_NOTE_NV_CUINFO"
        /*0018*/ 	.short	0x0002
        /*001a*/ 	.short	0x0064
        /*001c*/ 	.short	0x0082
	.zero		2


//--------------------- .nv.info                  --------------------------
	.section	.nv.info,"",@"SHT_CUDA_INFO"
	.align	4


	//----- nvinfo : EIATTR_REGCOUNT
	.align		4
        /*0000*/ 	.byte	0x04, 0x2f
        /*0002*/ 	.short	(.L_1 - .L_0)
	.align		4
.L_0:
        /*0004*/ 	.word	index@(_Z15Vector_AdditionPKiS0_Pi)
        /*0008*/ 	.word	0x0000000c


	//----- nvinfo : EIATTR_FRAME_SIZE
	.align		4
.L_1:
        /*000c*/ 	.byte	0x04, 0x11
        /*000e*/ 	.short	(.L_3 - .L_2)
	.align		4
.L_2:
        /*0010*/ 	.word	index@(_Z15Vector_AdditionPKiS0_Pi)
        /*0014*/ 	.word	0x00000000


	//----- nvinfo : EIATTR_MIN_STACK_SIZE
	.align		4
.L_3:
        /*0018*/ 	.byte	0x04, 0x12
        /*001a*/ 	.short	(.L_5 - .L_4)
	.align		4
.L_4:
        /*001c*/ 	.word	index@(_Z15Vector_AdditionPKiS0_Pi)
        /*0020*/ 	.word	0x00000000
.L_5:


//--------------------- .nv.compat                --------------------------
	.section	.nv.compat,"",@"SHT_CUDA_COMPAT_INFO"
	.align	4
        /*0000*/ 	.byte	0x02, 0x09, 0x00, 0x00, 0x02, 0x02, 0x01, 0x00, 0x02, 0x05, 0x05, 0x00, 0x03, 0x07, 0x01, 0x01
        /*0010*/ 	.byte	0x02, 0x03, 0x00, 0x00, 0x02, 0x06, 0x01, 0x00, 0x04, 0x0b, 0x08, 0x00, 0x09, 0x00, 0x00, 0x00
        /*0020*/ 	.byte	0x00, 0x00, 0x00, 0x00


//--------------------- .nv.info._Z15Vector_AdditionPKiS0_Pi --------------------------
	.section	.nv.info._Z15Vector_AdditionPKiS0_Pi,"",@"SHT_CUDA_INFO"
	.sectionflags	@""
	.align	4


	//----- nvinfo : EIATTR_CUDA_API_VERSION
	.align		4
        /*0000*/ 	.byte	0x04, 0x37
        /*0002*/ 	.short	(.L_7 - .L_6)
.L_6:
        /*0004*/ 	.word	0x00000082


	//----- nvinfo : EIATTR_KPARAM_INFO
	.align		4
.L_7:
        /*0008*/ 	.byte	0x04, 0x17
        /*000a*/ 	.short	(.L_9 - .L_8)
.L_8:
        /*000c*/ 	.word	0x00000000
        /*0010*/ 	.short	0x0002
        /*0012*/ 	.short	0x0010
        /*0014*/ 	.byte	0x00, 0xf5, 0x21, 0x00


	//----- nvinfo : EIATTR_KPARAM_INFO
	.align		4
.L_9:
        /*0018*/ 	.byte	0x04, 0x17
        /*001a*/ 	.short	(.L_11 - .L_10)
.L_10:
        /*001c*/ 	.word	0x00000000
        /*0020*/ 	.short	0x0001
        /*0022*/ 	.short	0x0008
        /*0024*/ 	.byte	0x00, 0xf5, 0x21, 0x00


	//----- nvinfo : EIATTR_KPARAM_INFO
	.align		4
.L_11:
        /*0028*/ 	.byte	0x04, 0x17
        /*002a*/ 	.short	(.L_13 - .L_12)
.L_12:
        /*002c*/ 	.word	0x00000000
        /*0030*/ 	.short	0x0000
        /*0032*/ 	.short	0x0000
        /*0034*/ 	.byte	0x00, 0xf5, 0x21, 0x00


	//----- nvinfo : EIATTR_SPARSE_MMA_MASK
	.align		4
.L_13:
        /*0038*/ 	.byte	0x03, 0x50
        /*003a*/ 	.short	0x0000


	//----- nvinfo : EIATTR_MAXREG_COUNT
	.align		4
        /*003c*/ 	.byte	0x03, 0x1b
        /*003e*/ 	.short	0x00ff


	//----- nvinfo : EIATTR_MERCURY_ISA_VERSION
	.align		4
        /*0040*/ 	.byte	0x03, 0x5f
        /*0042*/ 	.short	0x0101


	//----- nvinfo : EIATTR_VRC_CTA_INIT_COUNT
	.align		4
        /*0044*/ 	.byte	0x02, 0x4a
	.zero		1
	.zero		1


	//----- nvinfo : EIATTR_EXIT_INSTR_OFFSETS
	.align		4
        /*0048*/ 	.byte	0x04, 0x1c
        /*004a*/ 	.short	(.L_15 - .L_14)


	//   ....[0]....
.L_14:
        /*004c*/ 	.word	0x00000060


	//   ....[1]....
        /*0050*/ 	.word	0x00000120


	//----- nvinfo : EIATTR_CBANK_PARAM_SIZE
	.align		4
.L_15:
        /*0054*/ 	.byte	0x03, 0x19
        /*0056*/ 	.short	0x0018


	//----- nvinfo : EIATTR_PARAM_CBANK
	.align		4
        /*0058*/ 	.byte	0x04, 0x0a
        /*005a*/ 	.short	(.L_17 - .L_16)
	.align		4
.L_16:
        /*005c*/ 	.word	index@(.nv.constant0._Z15Vector_AdditionPKiS0_Pi)
        /*0060*/ 	.short	0x0380
        /*0062*/ 	.short	0x0018


	//----- nvinfo : EIATTR_SW_WAR
	.align		4
.L_17:
        /*0064*/ 	.byte	0x04, 0x36
        /*0066*/ 	.short	(.L_19 - .L_18)
.L_18:
        /*0068*/ 	.word	0x00000008
.L_19:


//--------------------- .nv.callgraph             --------------------------
	.section	.nv.callgraph,"",@"SHT_CUDA_CALLGRAPH"
	.align	4
	.sectionentsize	8
	.align		4
        /*0000*/ 	.word	0x00000000
	.align		4
        /*0004*/ 	.word	0xffffffff
	.align		4
        /*0008*/ 	.word	0x00000000
	.align		4
        /*000c*/ 	.word	0xfffffffe
	.align		4
        /*0010*/ 	.word	0x00000000
	.align		4
        /*0014*/ 	.word	0xfffffffd
	.align		4
        /*0018*/ 	.word	0x00000000
	.align		4
        /*001c*/ 	.word	0xfffffffc


//--------------------- .text._Z15Vector_AdditionPKiS0_Pi --------------------------
	.section	.text._Z15Vector_AdditionPKiS0_Pi,"ax",@progbits
	.align	128
        .global         _Z15Vector_AdditionPKiS0_Pi
        .type           _Z15Vector_AdditionPKiS0_Pi,@function
        .size           _Z15Vector_AdditionPKiS0_Pi,(.L_x_1 - _Z15Vector_AdditionPKiS0_Pi)
        .other          _Z15Vector_AdditionPKiS0_Pi,@"STO_CUDA_ENTRY STV_DEFAULT"
_Z15Vector_AdditionPKiS0_Pi:
.text._Z15Vector_AdditionPKiS0_Pi:
[----:B------:R-:W-:Y:S01]  /*0000*/  LDC R1, c[0x0][0x37c] ;  /* 0x0000df00ff017b82 */ /* 0x000fe20000000800 */
[----:B------:R-:W0:Y:S07]  /*0010*/  S2R R0, SR_TID.X ;  /* 0x0000000000007919 */ /* 0x000e2e0000002100 */
[----:B------:R-:W0:Y:S08]  /*0020*/  S2UR UR4, SR_CTAID.X ;  /* 0x00000000000479c3 */ /* 0x000e300000002500 */
[----:B------:R-:W0:Y:S02]  /*0030*/  LDC R9, c[0x0][0x360] ;  /* 0x0000d800ff097b82 */ /* 0x000e240000000800 */
[----:B0-----:R-:W-:-:S05]  /*0040*/  IMAD R9, R9, UR4, R0 ;  /* 0x0000000409097c24 */ /* 0x001fca000f8e0200 */
[----:B------:R-:W-:-:S13]  /*0050*/  ISETP.GT.U32.AND P0, PT, R9, 0x27ff, PT ;  /* 0x000027ff0900780c */ /* 0x000fda0003f04070 */
[----:B------:R-:W-:Y:S05]  /*0060*/  @P0 EXIT ;  /* 0x000000000000094d */ /* 0x000fea0003800000 */
[----:B------:R-:W0:Y:S01]  /*0070*/  LDC.64 R2, c[0x0][0x380] ;  /* 0x0000e000ff027b82 */ /* 0x000e220000000a00 */
[----:B------:R-:W1:Y:S07]  /*0080*/  LDCU.64 UR4, c[0x0][0x358] ;  /* 0x00006b00ff0477ac */ /* 0x000e6e0008000a00 */
[----:B------:R-:W2:Y:S08]  /*0090*/  LDC.64 R4, c[0x0][0x388] ;  /* 0x0000e200ff047b82 */ /* 0x000eb00000000a00 */
[----:B------:R-:W3:Y:S01]  /*00a0*/  LDC.64 R6, c[0x0][0x390] ;  /* 0x0000e400ff067b82 */ /* 0x000ee20000000a00 */
[----:B0-----:R-:W-:-:S06]  /*00b0*/  IMAD.WIDE.U32 R2, R9, 0x4, R2 ;  /* 0x0000000409027825 */ /* 0x001fcc00078e0002 */
[----:B-1----:R-:W4:Y:S01]  /*00c0*/  LDG.E R2, desc[UR4][R2.64] ;  /* 0x0000000402027981 */ /* 0x002f22000c1e1900 */
[----:B--2---:R-:W-:-:S06]  /*00d0*/  IMAD.WIDE.U32 R4, R9, 0x4, R4 ;  /* 0x0000000409047825 */ /* 0x004fcc00078e0004 */
[----:B------:R-:W4:Y:S01]  /*00e0*/  LDG.E R5, desc[UR4][R4.64] ;  /* 0x0000000404057981 */ /* 0x000f22000c1e1900 */
[----:B---3--:R-:W-:Y:S01]  /*00f0*/  IMAD.WIDE.U32 R6, R9, 0x4, R6 ;  /* 0x0000000409067825 */ /* 0x008fe200078e0006 */
[----:B----4-:R-:W-:-:S05]  /*0100*/  IADD3 R9, PT, PT, R2, R5, RZ ;  /* 0x0000000502097210 */ /* 0x010fca0007ffe0ff */
[----:B------:R-:W-:Y:S01]  /*0110*/  STG.E desc[UR4][R6.64], R9 ;  /* 0x0000000906007986 */ /* 0x000fe2000c101904 */
[----:B------:R-:W-:Y:S05]  /*0120*/  EXIT ;  /* 0x000000000000794d */ /* 0x000fea0003800000 */
.L_x_0:
[----:B------:R-:W-:-:S00]  /*0130*/  BRA `(.L_x_0) ;  /* 0xfffffffc00fc7947 */ /* 0x000fc0000383ffff */
[----:B------:R-:W-:-:S00]  /*0140*/  NOP ;  /* 0x0000000000007918 */ /* 0x000fc00000000000 */
        /* <DEDUP_REMOVED lines=11> */
.L_x_1:


//--------------------- .nv.shared.reserved.0     --------------------------
	.section	.nv.shared.reserved.0,"aw",@nobits
	.weak		__nv_reservedSMEM_offset_0_alias
	.size		__nv_reservedSMEM_offset_0_alias, 0, 64
	.other		__nv_reservedSMEM_offset_0_alias,@"STO_CUDA_RESERVED_SHARED STV_DEFAULT"
__nv_reservedSMEM_offset_0_alias:
	.zero		0
	.zero		64


//--------------------- .nv.constant0._Z15Vector_AdditionPKiS0_Pi --------------------------
	.section	.nv.constant0._Z15Vector_AdditionPKiS0_Pi,"a",@progbits
	.sectionflags	@""
	.align	4
.nv.constant0._Z15Vector_AdditionPKiS0_Pi:
	.zero		920


//--------------------- SYMBOLS --------------------------

	.type		.nv.reservedSmem.offset0,@object
	.size		.nv.reservedSmem.offset0,0x4
